	.headerflags	@"EF_CUDA_TEXMODE_UNIFIED EF_CUDA_64BIT_ADDRESS EF_CUDA_ACCELERATORS EF_CUDA_SM90 EF_CUDA_VIRTUAL_SM(EF_CUDA_SM90)"
	.elftype	@"ET_EXEC"


//--------------------- .nv.info                  --------------------------
	.section	.nv.info,"",@"SHT_CUDA_INFO"
	.align	4


	//----- nvinfo : EIATTR_REGCOUNT
	.align		4
        /*0000*/ 	.byte	0x04, 0x2f
        /*0002*/ 	.short	(.L_1 - .L_0)
	.align		4
.L_0:
        /*0004*/ 	.word	index@(triton_poi_fused_add_div_mean_mul_sqrt_sub_var_1)
        /*0008*/ 	.word	0x0000001a


	//----- nvinfo : EIATTR_MIN_STACK_SIZE
	.align		4
.L_1:
        /*000c*/ 	.byte	0x04, 0x12
        /*000e*/ 	.short	(.L_3 - .L_2)
	.align		4
.L_2:
        /*0010*/ 	.word	index@(triton_poi_fused_add_div_mean_mul_sqrt_sub_var_1)
        /*0014*/ 	.word	0x00000000


	//----- nvinfo : EIATTR_FRAME_SIZE
	.align		4
.L_3:
        /*0018*/ 	.byte	0x04, 0x11
        /*001a*/ 	.short	(.L_5 - .L_4)
	.align		4
.L_4:
        /*001c*/ 	.word	index@(triton_poi_fused_add_div_mean_mul_sqrt_sub_var_1)
        /*0020*/ 	.word	0x00000000


	//----- nvinfo : EIATTR_MIN_STACK_SIZE
	.align		4
.L_5:
        /*0024*/ 	.byte	0x04, 0x12
        /*0026*/ 	.short	(.L_7 - .L_6)
	.align		4
.L_6:
        /*0028*/ 	.word	index@(triton_poi_fused_add_div_mean_mul_sqrt_sub_var_1)
        /*002c*/ 	.word	0x00000000
.L_7:


//--------------------- .nv.info.triton_poi_fused_add_div_mean_mul_sqrt_sub_var_1 --------------------------
	.section	.nv.info.triton_poi_fused_add_div_mean_mul_sqrt_sub_var_1,"",@"SHT_CUDA_INFO"
	.sectionflags	@""
	.align	4


	//----- nvinfo : EIATTR_CUDA_API_VERSION
	.align		4
        /*0000*/ 	.byte	0x04, 0x37
        /*0002*/ 	.short	(.L_9 - .L_8)
.L_8:
        /*0004*/ 	.word	0x0000007c


	//----- nvinfo : EIATTR_KPARAM_INFO
	.align		4
.L_9:
        /*0008*/ 	.byte	0x04, 0x17
        /*000a*/ 	.short	(.L_11 - .L_10)
.L_10:
        /*000c*/ 	.word	0x00000000
        /*0010*/ 	.short	0x0005
        /*0012*/ 	.short	0x0028
        /*0014*/ 	.byte	0x00, 0xf0, 0x11, 0x00


	//----- nvinfo : EIATTR_KPARAM_INFO
	.align		4
.L_11:
        /*0018*/ 	.byte	0x04, 0x17
        /*001a*/ 	.short	(.L_13 - .L_12)
.L_12:
        /*001c*/ 	.word	0x00000000
        /*0020*/ 	.short	0x0004
        /*0022*/ 	.short	0x0020
        /*0024*/ 	.byte	0x00, 0xf4, 0x21, 0x00


	//----- nvinfo : EIATTR_KPARAM_INFO
	.align		4
.L_13:
        /*0028*/ 	.byte	0x04, 0x17
        /*002a*/ 	.short	(.L_15 - .L_14)
.L_14:
        /*002c*/ 	.word	0x00000000
        /*0030*/ 	.short	0x0003
        /*0032*/ 	.short	0x0018
        /*0034*/ 	.byte	0x00, 0xf4, 0x21, 0x00


	//----- nvinfo : EIATTR_KPARAM_INFO
	.align		4
.L_15:
        /*0038*/ 	.byte	0x04, 0x17
        /*003a*/ 	.short	(.L_17 - .L_16)
.L_16:
        /*003c*/ 	.word	0x00000000
        /*0040*/ 	.short	0x0002
        /*0042*/ 	.short	0x0010
        /*0044*/ 	.byte	0x00, 0xf4, 0x21, 0x00


	//----- nvinfo : EIATTR_KPARAM_INFO
	.align		4
.L_17:
        /*0048*/ 	.byte	0x04, 0x17
        /*004a*/ 	.short	(.L_19 - .L_18)
.L_18:
        /*004c*/ 	.word	0x00000000
        /*0050*/ 	.short	0x0001
        /*0052*/ 	.short	0x0008
        /*0054*/ 	.byte	0x00, 0xf4, 0x21, 0x00


	//----- nvinfo : EIATTR_KPARAM_INFO
	.align		4
.L_19:
        /*0058*/ 	.byte	0x04, 0x17
        /*005a*/ 	.short	(.L_21 - .L_20)
.L_20:
        /*005c*/ 	.word	0x00000000
        /*0060*/ 	.short	0x0000
        /*0062*/ 	.short	0x0000
        /*0064*/ 	.byte	0x00, 0xf4, 0x21, 0x00


	//----- nvinfo : EIATTR_SPARSE_MMA_MASK
	.align		4
.L_21:
        /*0068*/ 	.byte	0x03, 0x50
        /*006a*/ 	.short	0x0000


	//----- nvinfo : EIATTR_MAXREG_COUNT
	.align		4
        /*006c*/ 	.byte	0x03, 0x1b
        /*006e*/ 	.short	0x00ff


	//----- nvinfo : EIATTR_EXIT_INSTR_OFFSETS
	.align		4
        /*0070*/ 	.byte	0x04, 0x1c
        /*0072*/ 	.short	(.L_23 - .L_22)


	//   ....[0]....
.L_22:
        /*0074*/ 	.word	0x00000410


	//   ....[1]....
        /*0078*/ 	.word	0x00000430


	//----- nvinfo : EIATTR_REQNTID
	.align		4
.L_23:
        /*007c*/ 	.byte	0x04, 0x10
        /*007e*/ 	.short	(.L_25 - .L_24)
.L_24:
        /*0080*/ 	.word	0x00000080
        /*0084*/ 	.word	0x00000001
        /*0088*/ 	.word	0x00000001


	//----- nvinfo : EIATTR_CBANK_PARAM_SIZE
	.align		4
.L_25:
        /*008c*/ 	.byte	0x03, 0x19
        /*008e*/ 	.short	0x002c


	//----- nvinfo : EIATTR_PARAM_CBANK
	.align		4
        /*0090*/ 	.byte	0x04, 0x0a
        /*0092*/ 	.short	(.L_27 - .L_26)
	.align		4
.L_26:
        /*0094*/ 	.word	index@(.nv.constant0.triton_poi_fused_add_div_mean_mul_sqrt_sub_var_1)
        /*0098*/ 	.short	0x0210
        /*009a*/ 	.short	0x002c


	//----- nvinfo : EIATTR_SW_WAR
	.align		4
.L_27:
        /*009c*/ 	.byte	0x04, 0x36
        /*009e*/ 	.short	(.L_29 - .L_28)
.L_28:
        /*00a0*/ 	.word	0x00000008
.L_29:


//--------------------- .nv.callgraph             --------------------------
	.section	.nv.callgraph,"",@"SHT_CUDA_CALLGRAPH"
	.align	4
	.sectionentsize	8
	.align		4
        /*0000*/ 	.word	0x00000000
	.align		4
        /*0004*/ 	.word	0xffffffff
	.align		4
        /*0008*/ 	.word	0x00000000
	.align		4
        /*000c*/ 	.word	0xfffffffe
	.align		4
        /*0010*/ 	.word	0x00000000
	.align		4
        /*0014*/ 	.word	0xfffffffd
	.align		4
        /*0018*/ 	.word	0x00000000
	.align		4
        /*001c*/ 	.word	0xfffffffc


//--------------------- .text.triton_poi_fused_add_div_mean_mul_sqrt_sub_var_1 --------------------------
	.section	.text.triton_poi_fused_add_div_mean_mul_sqrt_sub_var_1,"ax",@progbits
	.align	128
        .global         triton_poi_fused_add_div_mean_mul_sqrt_sub_var_1
        .type           triton_poi_fused_add_div_mean_mul_sqrt_sub_var_1,@function
        .size           triton_poi_fused_add_div_mean_mul_sqrt_sub_var_1,(.L_x_1 - triton_poi_fused_add_div_mean_mul_sqrt_sub_var_1)
        .other          triton_poi_fused_add_div_mean_mul_sqrt_sub_var_1,@"STO_CUDA_ENTRY STV_DEFAULT"
triton_poi_fused_add_div_mean_mul_sqrt_sub_var_1:
.text.triton_poi_fused_add_div_mean_mul_sqrt_sub_var_1:
[----:B------:R-:W0:Y:S01]  /*0000*/  LDC R1, c[0x0][0x28] ;  /* 0x00000a00ff017b82 */ /* 0x000e220000000800 */
[----:B------:R-:W1:Y:S07]  /*0010*/  S2R R9, SR_TID.X ;  /* 0x0000000000097919 */ /* 0x000e6e0000002100 */
[----:B------:R-:W2:Y:S01]  /*0020*/  LDC.64 R22, c[0x0][0x218] ;  /* 0x00008600ff167b82 */ /* 0x000ea20000000a00 */
[----:B------:R-:W-:Y:S01]  /*0030*/  ULDC.64 UR4, c[0x0][0x208] ;  /* 0x0000820000047ab9 */ /* 0x000fe20000000a00 */
[----:B------:R-:W-:Y:S01]  /*0040*/  IMAD.MOV.U32 R8, RZ, RZ, RZ ;  /* 0x000000ffff087224 */ /* 0x000fe200078e00ff */
[----:B------:R-:W3:Y:S01]  /*0050*/  S2R R0, SR_CTAID.X ;  /* 0x0000000000007919 */ /* 0x000ee20000002500 */
[----:B------:R-:W-:-:S04]  /*0060*/  CS2R R14, SRZ ;  /* 0x00000000000e7805 */ /* 0x000fc8000001ff00 */
[----:B------:R-:W4:Y:S01]  /*0070*/  LDC.64 R6, c[0x0][0x228] ;  /* 0x00008a00ff067b82 */ /* 0x000f220000000a00 */
[----:B-1----:R-:W-:Y:S02]  /*0080*/  LOP3.LUT R9, R9, 0x7f, RZ, 0xc0, !PT ;  /* 0x0000007f09097812 */ /* 0x002fe400078ec0ff */
[----:B---3--:R-:W-:Y:S02]  /*0090*/  SHF.R.S32.HI R2, RZ, 0x18, R0 ;  /* 0x00000018ff027819 */ /* 0x008fe40000011400 */
[----:B------:R-:W-:Y:S02]  /*00a0*/  LEA R9, R0, R9, 0x7 ;  /* 0x0000000900097211 */ /* 0x000fe400078e38ff */
[----:B------:R-:W-:Y:S02]  /*00b0*/  SGXT R0, R2, 0x1 ;  /* 0x000000010200781a */ /* 0x000fe40000000200 */
[----:B------:R-:W-:Y:S01]  /*00c0*/  SHF.R.S32.HI R12, RZ, 0x1f, R9 ;  /* 0x0000001fff0c7819 */ /* 0x000fe20000011409 */
[----:B------:R-:W1:Y:S01]  /*00d0*/  LDC.64 R2, c[0x0][0x210] ;  /* 0x00008400ff027b82 */ /* 0x000e620000000a00 */
[----:B------:R-:W-:-:S02]  /*00e0*/  LEA.HI R4, R0, R9, RZ, 0x6 ;  /* 0x0000000900047211 */ /* 0x000fc400078f30ff */
[-C--:B------:R-:W-:Y:S02]  /*00f0*/  LEA.HI R12, R12, R9.reuse, RZ, 0x4 ;  /* 0x000000090c0c7211 */ /* 0x080fe400078f20ff */
[----:B------:R-:W-:Y:S02]  /*0100*/  LOP3.LUT R5, R4, 0xffffffc0, RZ, 0xc0, !PT ;  /* 0xffffffc004057812 */ /* 0x000fe400078ec0ff */
[----:B------:R-:W-:Y:S02]  /*0110*/  LOP3.LUT R0, R12, 0xfffffff0, RZ, 0xc0, !PT ;  /* 0xfffffff00c007812 */ /* 0x000fe400078ec0ff */
[----:B------:R-:W-:Y:S02]  /*0120*/  SHF.R.S32.HI R4, RZ, 0x6, R4 ;  /* 0x00000006ff047819 */ /* 0x000fe40000011404 */
[----:B------:R-:W-:Y:S01]  /*0130*/  IADD3 R11, R5, R9, -R0 ;  /* 0x00000009050b7210 */ /* 0x000fe20007ffe800 */
[----:B------:R-:W-:Y:S01]  /*0140*/  HFMA2.MMA R0, -RZ, RZ, 0, 0 ;  /* 0x00000000ff007435 */ /* 0x000fe200000001ff */
[----:B------:R-:W-:-:S03]  /*0150*/  ISETP.GE.AND P2, PT, R9, 0x100, PT ;  /* 0x000001000900780c */ /* 0x000fc60003f46270 */
[----:B------:R-:W-:-:S04]  /*0160*/  IMAD R5, R4, -0x30, R11 ;  /* 0xffffffd004057824 */ /* 0x000fc800078e020b */
[----:B--2---:R-:W-:Y:S01]  /*0170*/  IMAD.WIDE R22, R5, 0x4, R22 ;  /* 0x0000000405167825 */ /* 0x004fe200078e0216 */
[----:B------:R-:W-:Y:S01]  /*0180*/  IADD3 R21, R11, 0x10, RZ ;  /* 0x000000100b157810 */ /* 0x000fe20007ffe0ff */
[----:B------:R-:W2:Y:S02]  /*0190*/  LDC.64 R4, c[0x0][0x220] ;  /* 0x00008800ff047b82 */ /* 0x000ea40000000a00 */
[C-C-:B-1----:R-:W-:Y:S02]  /*01a0*/  IMAD.WIDE R18, R11.reuse, 0x4, R2.reuse ;  /* 0x000000040b127825 */ /* 0x142fe400078e0202 */
[----:B------:R-:W3:Y:S02]  /*01b0*/  @!P2 LDG.E.EL R0, desc[UR4][R22.64] ;  /* 0x000000041600a981 */ /* 0x000ee4000c2e1900 */
[----:B------:R-:W-:Y:S02]  /*01c0*/  VIADD R17, R11, 0x20 ;  /* 0x000000200b117836 */ /* 0x000fe40000000000 */
[----:B------:R-:W-:Y:S01]  /*01d0*/  IMAD.WIDE R20, R21, 0x4, R2 ;  /* 0x0000000415147825 */ /* 0x000fe200078e0202 */
[----:B------:R-:W-:-:S02]  /*01e0*/  IADD3 R13, R11, 0x30, RZ ;  /* 0x000000300b0d7810 */ /* 0x000fc40007ffe0ff */
[----:B------:R-:W-:Y:S01]  /*01f0*/  CS2R R10, SRZ ;  /* 0x00000000000a7805 */ /* 0x000fe2000001ff00 */
[----:B------:R1:W5:Y:S01]  /*0200*/  @!P2 LDG.E.EL R8, desc[UR4][R18.64] ;  /* 0x000000041208a981 */ /* 0x000362000c2e1900 */
[----:B------:R-:W-:-:S03]  /*0210*/  IMAD.WIDE R16, R17, 0x4, R2 ;  /* 0x0000000411107825 */ /* 0x000fc600078e0202 */
[----:B------:R-:W5:Y:S04]  /*0220*/  @!P2 LDG.E.EL R15, desc[UR4][R20.64] ;  /* 0x00000004140fa981 */ /* 0x000f68000c2e1900 */
[----:B------:R2:W5:Y:S01]  /*0230*/  @!P2 LDG.E.EL R10, desc[UR4][R16.64] ;  /* 0x00000004100aa981 */ /* 0x000562000c2e1900 */
[----:B-1----:R-:W-:Y:S01]  /*0240*/  SHF.R.S32.HI R18, RZ, 0x4, R12 ;  /* 0x00000004ff127819 */ /* 0x002fe2000001140c */
[----:B------:R-:W-:-:S04]  /*0250*/  IMAD.WIDE R12, R13, 0x4, R2 ;  /* 0x000000040d0c7825 */ /* 0x000fc800078e0202 */
[----:B------:R-:W-:Y:S01]  /*0260*/  IMAD.WIDE R2, R9, 0x4, R2 ;  /* 0x0000000409027825 */ /* 0x000fe200078e0202 */
[----:B------:R-:W5:Y:S01]  /*0270*/  @!P2 LDG.E.EL R11, desc[UR4][R12.64] ;  /* 0x000000040c0ba981 */ /* 0x000f62000c2e1900 */
[----:B------:R-:W-:-:S03]  /*0280*/  LEA.HI R19, R18, R18, RZ, 0x2 ;  /* 0x0000001212137211 */ /* 0x000fc600078f10ff */
[----:B------:R1:W5:Y:S01]  /*0290*/  @!P2 LDG.E R14, desc[UR4][R2.64] ;  /* 0x00000004020ea981 */ /* 0x000362000c1e1900 */
[----:B------:R-:W-:Y:S01]  /*02a0*/  LOP3.LUT R19, R19, 0xfffffffc, RZ, 0xc0, !PT ;  /* 0xfffffffc13137812 */ /* 0x000fe200078ec0ff */
[----:B0-2---:R-:W-:-:S04]  /*02b0*/  HFMA2.MMA R17, -RZ, RZ, 0, 0 ;  /* 0x00000000ff117435 */ /* 0x005fc800000001ff */
[----:B------:R-:W-:Y:S01]  /*02c0*/  IMAD.IADD R19, R18, 0x1, -R19 ;  /* 0x0000000112137824 */ /* 0x000fe200078e0a13 */
[----:B------:R-:W-:-:S03]  /*02d0*/  MOV R18, RZ ;  /* 0x000000ff00127202 */ /* 0x000fc60000000f00 */
[C---:B------:R-:W-:Y:S01]  /*02e0*/  IMAD.WIDE R4, R19.reuse, 0x4, R4 ;  /* 0x0000000413047825 */ /* 0x040fe200078e0204 */
[----:B-1----:R-:W0:Y:S03]  /*02f0*/  LDC.64 R2, c[0x0][0x230] ;  /* 0x00008c00ff027b82 */ /* 0x002e260000000a00 */
[----:B----4-:R-:W-:Y:S01]  /*0300*/  IMAD.WIDE R6, R19, 0x4, R6 ;  /* 0x0000000413067825 */ /* 0x010fe200078e0206 */
[----:B------:R1:W2:Y:S04]  /*0310*/  @!P2 LDG.E.EL R18, desc[UR4][R4.64] ;  /* 0x000000040412a981 */ /* 0x0002a8000c2e1900 */
[----:B------:R-:W2:Y:S01]  /*0320*/  @!P2 LDG.E.EL R17, desc[UR4][R6.64] ;  /* 0x000000040611a981 */ /* 0x000ea2000c2e1900 */
[----:B0-----:R-:W-:Y:S01]  /*0330*/  IMAD.WIDE R2, R9, 0x4, R2 ;  /* 0x0000000409027825 */ /* 0x001fe200078e0202 */
[----:B---3--:R-:W-:-:S02]  /*0340*/  FSETP.GT.AND P0, PT, |R0|, 8.50705917302346158658e+37, PT ;  /* 0x7e8000000000780b */ /* 0x008fc40003f04200 */
[----:B------:R-:W-:Y:S01]  /*0350*/  FSETP.GEU.AND P1, PT, |R0|, 1.175494350822287508e-38, PT ;  /* 0x008000000000780b */ /* 0x000fe20003f2e200 */
[----:B-----5:R-:W-:-:S10]  /*0360*/  FADD R15, R15, R8 ;  /* 0x000000080f0f7221 */ /* 0x020fd40000000000 */
[----:B------:R-:W-:Y:S01]  /*0370*/  @P0 FMUL R0, R0, 0.25 ;  /* 0x3e80000000000820 */ /* 0x000fe20000400000 */
[----:B------:R-:W-:-:S03]  /*0380*/  FADD R10, R15, R10 ;  /* 0x0000000a0f0a7221 */ /* 0x000fc60000000000 */
[----:B------:R-:W-:Y:S01]  /*0390*/  @!P1 FMUL R0, R0, 16777216 ;  /* 0x4b80000000009820 */ /* 0x000fe20000400000 */
[----:B------:R-:W-:-:S05]  /*03a0*/  FADD R11, R10, R11 ;  /* 0x0000000b0a0b7221 */ /* 0x000fca0000000000 */
[----:B------:R-:W1:Y:S01]  /*03b0*/  MUFU.RCP R0, R0 ;  /* 0x0000000000007308 */ /* 0x000e620000001000 */
[----:B------:R-:W-:-:S04]  /*03c0*/  FFMA R11, R11, -0.25, R14 ;  /* 0xbe8000000b0b7823 */ /* 0x000fc8000000000e */
[----:B------:R-:W-:-:S04]  /*03d0*/  @P0 FMUL R11, R11, 0.25 ;  /* 0x3e8000000b0b0820 */ /* 0x000fc80000400000 */
[----:B------:R-:W-:-:S04]  /*03e0*/  @!P1 FMUL R11, R11, 16777216 ;  /* 0x4b8000000b0b9820 */ /* 0x000fc80000400000 */
[----:B-1----:R-:W-:-:S04]  /*03f0*/  FMUL R4, R0, R11 ;  /* 0x0000000b00047220 */ /* 0x002fc80000400000 */
[----:B--2---:R-:W-:Y:S01]  /*0400*/  FFMA R17, R4, R18, R17 ;  /* 0x0000001204117223 */ /* 0x004fe20000000011 */
[----:B------:R-:W-:Y:S06]  /*0410*/  @P2 EXIT ;  /* 0x000000000000294d */ /* 0x000fec0003800000 */
[----:B------:R-:W-:Y:S01]  /*0420*/  STG.E desc[UR4][R2.64], R17 ;  /* 0x0000001102007986 */ /* 0x000fe2000c101904 */
[----:B------:R-:W-:Y:S05]  /*0430*/  EXIT ;  /* 0x000000000000794d */ /* 0x000fea0003800000 */
.L_x_0:
[----:B------:R-:W-:-:S00]  /*0440*/  BRA `(.L_x_0) ;  /* 0xfffffffc00fc7947 */ /* 0x000fc0000383ffff */
[----:B------:R-:W-:-:S00]  /*0450*/  NOP ;  /* 0x0000000000007918 */ /* 0x000fc00000000000 */
        /* <DEDUP_REMOVED lines=10> */
.L_x_1:


//--------------------- .nv.constant0.triton_poi_fused_add_div_mean_mul_sqrt_sub_var_1 --------------------------
	.section	.nv.constant0.triton_poi_fused_add_div_mean_mul_sqrt_sub_var_1,"a",@progbits
	.sectionflags	@""
	.align	4
.nv.constant0.triton_poi_fused_add_div_mean_mul_sqrt_sub_var_1:
	.zero		572
